//
// Generated by NVIDIA NVVM Compiler
//
// Compiler Build ID: CL-36424714
// Cuda compilation tools, release 13.0, V13.0.88
// Based on NVVM 20.0.0
//

.version 9.0
.target sm_100
.address_size 64

	// .globl	_Z12mandelKerneliiffPiffim

.visible .entry _Z12mandelKerneliiffPiffim(
	.param .u32 _Z12mandelKerneliiffPiffim_param_0,
	.param .u32 _Z12mandelKerneliiffPiffim_param_1,
	.param .f32 _Z12mandelKerneliiffPiffim_param_2,
	.param .f32 _Z12mandelKerneliiffPiffim_param_3,
	.param .u64 .ptr .align 1 _Z12mandelKerneliiffPiffim_param_4,
	.param .f32 _Z12mandelKerneliiffPiffim_param_5,
	.param .f32 _Z12mandelKerneliiffPiffim_param_6,
	.param .u32 _Z12mandelKerneliiffPiffim_param_7,
	.param .u64 _Z12mandelKerneliiffPiffim_param_8
)
{
	.reg .pred 	%p<34>;
	.reg .b32 	%r<52>;
	.reg .b32 	%f<61>;
	.reg .b64 	%rd<23>;

	ld.param.u32 	%r19, [_Z12mandelKerneliiffPiffim_param_0];
	ld.param.u32 	%r20, [_Z12mandelKerneliiffPiffim_param_1];
	ld.param.f32 	%f31, [_Z12mandelKerneliiffPiffim_param_2];
	ld.param.f32 	%f32, [_Z12mandelKerneliiffPiffim_param_3];
	ld.param.u64 	%rd9, [_Z12mandelKerneliiffPiffim_param_4];
	ld.param.f32 	%f33, [_Z12mandelKerneliiffPiffim_param_5];
	ld.param.f32 	%f34, [_Z12mandelKerneliiffPiffim_param_6];
	ld.param.u32 	%r21, [_Z12mandelKerneliiffPiffim_param_7];
	ld.param.u64 	%rd10, [_Z12mandelKerneliiffPiffim_param_8];
	cvta.to.global.u64 	%rd1, %rd9;
	mov.u32 	%r22, %ctaid.x;
	mov.u32 	%r23, %ntid.x;
	mov.u32 	%r24, %tid.x;
	mad.lo.s32 	%r25, %r22, %r23, %r24;
	shl.b32 	%r1, %r25, 1;
	mov.u32 	%r26, %ctaid.y;
	mov.u32 	%r27, %ntid.y;
	mov.u32 	%r28, %tid.y;
	mad.lo.s32 	%r29, %r26, %r27, %r28;
	shl.b32 	%r2, %r29, 1;
	setp.lt.s32 	%p1, %r21, 1;
	shr.u64 	%rd2, %rd10, 2;
	@%p1 bra 	$L__BB0_21;
	setp.ge.s32 	%p14, %r1, %r19;
	cvt.rn.f32.s32 	%f35, %r1;
	fma.rn.f32 	%f1, %f31, %f35, %f33;
	cvt.s64.s32 	%rd3, %r1;
	setp.ge.s32 	%p15, %r2, %r20;
	or.pred  	%p16, %p14, %p15;
	cvt.u64.u32 	%rd17, %r2;
	mad.lo.s64 	%rd18, %rd2, %rd17, %rd3;
	shl.b64 	%rd19, %rd18, 2;
	add.s64 	%rd4, %rd1, %rd19;
	@%p16 bra 	$L__BB0_15;
	cvt.rn.f32.u32 	%f36, %r2;
	fma.rn.f32 	%f16, %f32, %f36, %f34;
	mov.b32 	%r48, 0;
	mov.f32 	%f57, %f16;
	mov.f32 	%f58, %f1;
$L__BB0_3:
	mul.f32 	%f19, %f58, %f58;
	mul.f32 	%f20, %f57, %f57;
	add.f32 	%f37, %f19, %f20;
	setp.gt.f32 	%p17, %f37, 0f40800000;
	mov.u32 	%r51, %r48;
	@%p17 bra 	$L__BB0_14;
	bra.uni 	$L__BB0_13;
$L__BB0_4:
	cvt.rn.f32.u32 	%f45, %r2;
	fma.rn.f32 	%f2, %f32, %f45, %f34;
	mov.b32 	%r44, 0;
	mov.f32 	%f53, %f2;
	mov.f32 	%f54, %f30;
$L__BB0_5:
	mul.f32 	%f5, %f54, %f54;
	mul.f32 	%f6, %f53, %f53;
	add.f32 	%f46, %f5, %f6;
	setp.gt.f32 	%p27, %f46, 0f40800000;
	mov.u32 	%r45, %r44;
	@%p27 bra 	$L__BB0_7;
	sub.f32 	%f47, %f5, %f6;
	add.f32 	%f48, %f54, %f54;
	add.f32 	%f54, %f30, %f47;
	fma.rn.f32 	%f53, %f48, %f53, %f2;
	add.s32 	%r44, %r44, 1;
	setp.ne.s32 	%p28, %r44, %r21;
	mov.u32 	%r45, %r21;
	@%p28 bra 	$L__BB0_5;
$L__BB0_7:
	st.global.u32 	[%rd4+4], %r45;
$L__BB0_8:
	setp.ge.s32 	%p29, %r15, %r19;
	setp.ge.s32 	%p30, %r11, %r20;
	or.pred  	%p31, %p29, %p30;
	@%p31 bra 	$L__BB0_29;
	cvt.rn.f32.u32 	%f49, %r11;
	fma.rn.f32 	%f9, %f32, %f49, %f34;
	mov.b32 	%r46, 0;
	mov.f32 	%f55, %f9;
	mov.f32 	%f56, %f30;
$L__BB0_10:
	mul.f32 	%f12, %f56, %f56;
	mul.f32 	%f13, %f55, %f55;
	add.f32 	%f50, %f12, %f13;
	setp.gt.f32 	%p32, %f50, 0f40800000;
	mov.u32 	%r47, %r46;
	@%p32 bra 	$L__BB0_12;
	sub.f32 	%f51, %f12, %f13;
	add.f32 	%f52, %f56, %f56;
	add.f32 	%f56, %f30, %f51;
	fma.rn.f32 	%f55, %f52, %f55, %f9;
	add.s32 	%r46, %r46, 1;
	setp.ne.s32 	%p33, %r46, %r21;
	mov.u32 	%r47, %r21;
	@%p33 bra 	$L__BB0_10;
$L__BB0_12:
	st.global.u32 	[%rd5+4], %r47;
	bra.uni 	$L__BB0_29;
$L__BB0_13:
	sub.f32 	%f38, %f19, %f20;
	add.f32 	%f39, %f58, %f58;
	add.f32 	%f58, %f1, %f38;
	fma.rn.f32 	%f57, %f39, %f57, %f16;
	add.s32 	%r48, %r48, 1;
	setp.eq.s32 	%p18, %r48, %r21;
	mov.u32 	%r51, %r21;
	@%p18 bra 	$L__BB0_14;
	bra.uni 	$L__BB0_3;
$L__BB0_14:
	st.global.u32 	[%rd4], %r51;
$L__BB0_15:
	setp.ge.s32 	%p19, %r1, %r19;
	add.s32 	%r11, %r2, 1;
	setp.ge.s32 	%p20, %r11, %r20;
	or.pred  	%p21, %p19, %p20;
	cvt.u64.u32 	%rd20, %r11;
	mad.lo.s64 	%rd21, %rd2, %rd20, %rd3;
	shl.b64 	%rd22, %rd21, 2;
	add.s64 	%rd5, %rd1, %rd22;
	@%p21 bra 	$L__BB0_20;
	cvt.rn.f32.u32 	%f40, %r11;
	fma.rn.f32 	%f23, %f32, %f40, %f34;
	mov.b32 	%r49, 0;
	mov.f32 	%f59, %f23;
	mov.f32 	%f60, %f1;
$L__BB0_17:
	mul.f32 	%f26, %f60, %f60;
	mul.f32 	%f27, %f59, %f59;
	add.f32 	%f41, %f26, %f27;
	setp.gt.f32 	%p22, %f41, 0f40800000;
	mov.u32 	%r50, %r49;
	@%p22 bra 	$L__BB0_19;
	sub.f32 	%f42, %f26, %f27;
	add.f32 	%f43, %f60, %f60;
	add.f32 	%f60, %f1, %f42;
	fma.rn.f32 	%f59, %f43, %f59, %f23;
	add.s32 	%r49, %r49, 1;
	setp.ne.s32 	%p23, %r49, %r21;
	mov.u32 	%r50, %r21;
	@%p23 bra 	$L__BB0_17;
$L__BB0_19:
	st.global.u32 	[%rd5], %r50;
$L__BB0_20:
	setp.ge.s32 	%p24, %r2, %r20;
	add.s32 	%r15, %r1, 1;
	setp.ge.s32 	%p25, %r15, %r19;
	cvt.rn.f32.s32 	%f44, %r15;
	fma.rn.f32 	%f30, %f31, %f44, %f33;
	or.pred  	%p26, %p25, %p24;
	@%p26 bra 	$L__BB0_8;
	bra.uni 	$L__BB0_4;
$L__BB0_21:
	setp.ge.s32 	%p2, %r1, %r19;
	cvt.s64.s32 	%rd6, %r1;
	setp.ge.s32 	%p3, %r2, %r20;
	or.pred  	%p4, %p2, %p3;
	cvt.u64.u32 	%rd11, %r2;
	mad.lo.s64 	%rd12, %rd2, %rd11, %rd6;
	shl.b64 	%rd13, %rd12, 2;
	add.s64 	%rd7, %rd1, %rd13;
	@%p4 bra 	$L__BB0_23;
	mov.b32 	%r31, 0;
	st.global.u32 	[%rd7], %r31;
$L__BB0_23:
	setp.ge.s32 	%p5, %r1, %r19;
	add.s32 	%r17, %r2, 1;
	setp.ge.s32 	%p6, %r17, %r20;
	or.pred  	%p7, %p5, %p6;
	cvt.u64.u32 	%rd14, %r17;
	mad.lo.s64 	%rd15, %rd2, %rd14, %rd6;
	shl.b64 	%rd16, %rd15, 2;
	add.s64 	%rd8, %rd1, %rd16;
	@%p7 bra 	$L__BB0_25;
	mov.b32 	%r33, 0;
	st.global.u32 	[%rd8], %r33;
$L__BB0_25:
	setp.ge.s32 	%p8, %r2, %r20;
	add.s32 	%r18, %r1, 1;
	setp.ge.s32 	%p9, %r18, %r19;
	or.pred  	%p10, %p9, %p8;
	@%p10 bra 	$L__BB0_27;
	mov.b32 	%r35, 0;
	st.global.u32 	[%rd7+4], %r35;
$L__BB0_27:
	setp.ge.s32 	%p11, %r18, %r19;
	setp.ge.s32 	%p12, %r17, %r20;
	or.pred  	%p13, %p11, %p12;
	@%p13 bra 	$L__BB0_29;
	mov.b32 	%r36, 0;
	st.global.u32 	[%rd8+4], %r36;
$L__BB0_29:
	ret;

}


// ===== COMPILED SASS (sm_100) =====

	.target	sm_100

	.elftype	@"ET_EXEC"


//--------------------- .note.nv.tkinfo           --------------------------
	.section	.note.nv.tkinfo,"",@"SHT_NOTE"
	.sectionflags	@"SHF_NOTE_NV_TKINFO"
	.tkinfo
        /*0018*/ 	.word	0x00000002
        /*0030*/ 	.string	""
        /*0030*/ 	.string	"ptxas"
        /*0030*/ 	.string	"Cuda compilation tools, release 13.0, V13.0.88"
        /*0030*/ 	.string	"Build cuda_13.0.r13.0/compiler.36424714_0"
        /*0030*/ 	.string	"-arch sm_100 -m 64 "



//--------------------- .note.nv.cuinfo           --------------------------
	.section	.note.nv.cuinfo,"",@"SHT_NOTE"
	.sectionflags	@"SHF_NOTE_NV_CUINFO"
        /*0018*/ 	.short	0x0002
        /*001a*/ 	.short	0x0064
        /*001c*/ 	.short	0x0082
	.zero		2


//--------------------- .nv.info                  --------------------------
	.section	.nv.info,"",@"SHT_CUDA_INFO"
	.align	4


	//----- nvinfo : EIATTR_REGCOUNT
	.align		4
        /*0000*/ 	.byte	0x04, 0x2f
        /*0002*/ 	.short	(.L_1 - .L_0)
	.align		4
.L_0:
        /*0004*/ 	.word	index@(_Z12mandelKerneliiffPiffim)
        /*0008*/ 	.word	0x00000014


	//----- nvinfo : EIATTR_FRAME_SIZE
	.align		4
.L_1:
        /*000c*/ 	.byte	0x04, 0x11
        /*000e*/ 	.short	(.L_3 - .L_2)
	.align		4
.L_2:
        /*0010*/ 	.word	index@(_Z12mandelKerneliiffPiffim)
        /*0014*/ 	.word	0x00000000


	//----- nvinfo : EIATTR_MIN_STACK_SIZE
	.align		4
.L_3:
        /*0018*/ 	.byte	0x04, 0x12
        /*001a*/ 	.short	(.L_5 - .L_4)
	.align		4
.L_4:
        /*001c*/ 	.word	index@(_Z12mandelKerneliiffPiffim)
        /*0020*/ 	.word	0x00000000
.L_5:


//--------------------- .nv.compat                --------------------------
	.section	.nv.compat,"",@"SHT_CUDA_COMPAT_INFO"
	.align	4
        /*0000*/ 	.byte	0x02, 0x09, 0x00, 0x00, 0x02, 0x02, 0x01, 0x00, 0x02, 0x05, 0x05, 0x00, 0x03, 0x07, 0x01, 0x01
        /*0010*/ 	.byte	0x02, 0x03, 0x00, 0x00, 0x02, 0x06, 0x01, 0x00, 0x04, 0x0b, 0x08, 0x00, 0x01, 0x00, 0x00, 0x00
        /*0020*/ 	.byte	0x00, 0x00, 0x00, 0x00


//--------------------- .nv.info._Z12mandelKerneliiffPiffim --------------------------
	.section	.nv.info._Z12mandelKerneliiffPiffim,"",@"SHT_CUDA_INFO"
	.sectionflags	@""
	.align	4


	//----- nvinfo : EIATTR_CUDA_API_VERSION
	.align		4
        /*0000*/ 	.byte	0x04, 0x37
        /*0002*/ 	.short	(.L_7 - .L_6)
.L_6:
        /*0004*/ 	.word	0x00000082


	//----- nvinfo : EIATTR_KPARAM_INFO
	.align		4
.L_7:
        /*0008*/ 	.byte	0x04, 0x17
        /*000a*/ 	.short	(.L_9 - .L_8)
.L_8:
        /*000c*/ 	.word	0x00000000
        /*0010*/ 	.short	0x0008
        /*0012*/ 	.short	0x0028
        /*0014*/ 	.byte	0x00, 0xf0, 0x21, 0x00


	//----- nvinfo : EIATTR_KPARAM_INFO
	.align		4
.L_9:
        /*0018*/ 	.byte	0x04, 0x17
        /*001a*/ 	.short	(.L_11 - .L_10)
.L_10:
        /*001c*/ 	.word	0x00000000
        /*0020*/ 	.short	0x0007
        /*0022*/ 	.short	0x0020
        /*0024*/ 	.byte	0x00, 0xf0, 0x11, 0x00


	//----- nvinfo : EIATTR_KPARAM_INFO
	.align		4
.L_11:
        /*0028*/ 	.byte	0x04, 0x17
        /*002a*/ 	.short	(.L_13 - .L_12)
.L_12:
        /*002c*/ 	.word	0x00000000
        /*0030*/ 	.short	0x0006
        /*0032*/ 	.short	0x001c
        /*0034*/ 	.byte	0x00, 0xf0, 0x11, 0x00


	//----- nvinfo : EIATTR_KPARAM_INFO
	.align		4
.L_13:
        /*0038*/ 	.byte	0x04, 0x17
        /*003a*/ 	.short	(.L_15 - .L_14)
.L_14:
        /*003c*/ 	.word	0x00000000
        /*0040*/ 	.short	0x0005
        /*0042*/ 	.short	0x0018
        /*0044*/ 	.byte	0x00, 0xf0, 0x11, 0x00


	//----- nvinfo : EIATTR_KPARAM_INFO
	.align		4
.L_15:
        /*0048*/ 	.byte	0x04, 0x17
        /*004a*/ 	.short	(.L_17 - .L_16)
.L_16:
        /*004c*/ 	.word	0x00000000
        /*0050*/ 	.short	0x0004
        /*0052*/ 	.short	0x0010
        /*0054*/ 	.byte	0x00, 0xf5, 0x21, 0x00


	//----- nvinfo : EIATTR_KPARAM_INFO
	.align		4
.L_17:
        /*0058*/ 	.byte	0x04, 0x17
        /*005a*/ 	.short	(.L_19 - .L_18)
.L_18:
        /*005c*/ 	.word	0x00000000
        /*0060*/ 	.short	0x0003
        /*0062*/ 	.short	0x000c
        /*0064*/ 	.byte	0x00, 0xf0, 0x11, 0x00


	//----- nvinfo : EIATTR_KPARAM_INFO
	.align		4
.L_19:
        /*0068*/ 	.byte	0x04, 0x17
        /*006a*/ 	.short	(.L_21 - .L_20)
.L_20:
        /*006c*/ 	.word	0x00000000
        /*0070*/ 	.short	0x0002
        /*0072*/ 	.short	0x0008
        /*0074*/ 	.byte	0x00, 0xf0, 0x11, 0x00


	//----- nvinfo : EIATTR_KPARAM_INFO
	.align		4
.L_21:
        /*0078*/ 	.byte	0x04, 0x17
        /*007a*/ 	.short	(.L_23 - .L_22)
.L_22:
        /*007c*/ 	.word	0x00000000
        /*0080*/ 	.short	0x0001
        /*0082*/ 	.short	0x0004
        /*0084*/ 	.byte	0x00, 0xf0, 0x11, 0x00


	//----- nvinfo : EIATTR_KPARAM_INFO
	.align		4
.L_23:
        /*0088*/ 	.byte	0x04, 0x17
        /*008a*/ 	.short	(.L_25 - .L_24)
.L_24:
        /*008c*/ 	.word	0x00000000
        /*0090*/ 	.short	0x0000
        /*0092*/ 	.short	0x0000
        /*0094*/ 	.byte	0x00, 0xf0, 0x11, 0x00


	//----- nvinfo : EIATTR_SPARSE_MMA_MASK
	.align		4
.L_25:
        /*0098*/ 	.byte	0x03, 0x50
        /*009a*/ 	.short	0x0000


	//----- nvinfo : EIATTR_MAXREG_COUNT
	.align		4
        /*009c*/ 	.byte	0x03, 0x1b
        /*009e*/ 	.short	0x00ff


	//----- nvinfo : EIATTR_MERCURY_ISA_VERSION
	.align		4
        /*00a0*/ 	.byte	0x03, 0x5f
        /*00a2*/ 	.short	0x0101


	//----- nvinfo : EIATTR_VRC_CTA_INIT_COUNT
	.align		4
        /*00a4*/ 	.byte	0x02, 0x4a
	.zero		1
	.zero		1


	//----- nvinfo : EIATTR_EXIT_INSTR_OFFSETS
	.align		4
        /*00a8*/ 	.byte	0x04, 0x1c
        /*00aa*/ 	.short	(.L_27 - .L_26)


	//   ....[0]....
.L_26:
        /*00ac*/ 	.word	0x000008b0


	//   ....[1]....
        /*00b0*/ 	.word	0x00000a50


	//   ....[2]....
        /*00b4*/ 	.word	0x00000be0


	//   ....[3]....
        /*00b8*/ 	.word	0x00000c00


	//----- nvinfo : EIATTR_CRS_STACK_SIZE
	.align		4
.L_27:
        /*00bc*/ 	.byte	0x04, 0x1e
        /*00be*/ 	.short	(.L_29 - .L_28)
.L_28:
        /*00c0*/ 	.word	0x00000000


	//----- nvinfo : EIATTR_CBANK_PARAM_SIZE
	.align		4
.L_29:
        /*00c4*/ 	.byte	0x03, 0x19
        /*00c6*/ 	.short	0x0030


	//----- nvinfo : EIATTR_PARAM_CBANK
	.align		4
        /*00c8*/ 	.byte	0x04, 0x0a
        /*00ca*/ 	.short	(.L_31 - .L_30)
	.align		4
.L_30:
        /*00cc*/ 	.word	index@(.nv.constant0._Z12mandelKerneliiffPiffim)
        /*00d0*/ 	.short	0x0380
        /*00d2*/ 	.short	0x0030


	//----- nvinfo : EIATTR_SW_WAR
	.align		4
.L_31:
        /*00d4*/ 	.byte	0x04, 0x36
        /*00d6*/ 	.short	(.L_33 - .L_32)
.L_32:
        /*00d8*/ 	.word	0x00000008
.L_33:


//--------------------- .nv.callgraph             --------------------------
	.section	.nv.callgraph,"",@"SHT_CUDA_CALLGRAPH"
	.align	4
	.sectionentsize	8
	.align		4
        /*0000*/ 	.word	0x00000000
	.align		4
        /*0004*/ 	.word	0xffffffff
	.align		4
        /*0008*/ 	.word	0x00000000
	.align		4
        /*000c*/ 	.word	0xfffffffe
	.align		4
        /*0010*/ 	.word	0x00000000
	.align		4
        /*0014*/ 	.word	0xfffffffd
	.align		4
        /*0018*/ 	.word	0x00000000
	.align		4
        /*001c*/ 	.word	0xfffffffc


//--------------------- .text._Z12mandelKerneliiffPiffim --------------------------
	.section	.text._Z12mandelKerneliiffPiffim,"ax",@progbits
	.align	128
        .global         _Z12mandelKerneliiffPiffim
        .type           _Z12mandelKerneliiffPiffim,@function
        .size           _Z12mandelKerneliiffPiffim,(.L_x_20 - _Z12mandelKerneliiffPiffim)
        .other          _Z12mandelKerneliiffPiffim,@"STO_CUDA_ENTRY STV_DEFAULT"
_Z12mandelKerneliiffPiffim:
.text._Z12mandelKerneliiffPiffim:
[----:B------:R-:W-:Y:S01]  /*0000*/  LDC R1, c[0x0][0x37c] ;  /* 0x0000df00ff017b82 */ /* 0x000fe20000000800 */
[----:B------:R-:W0:Y:S07]  /*0010*/  S2R R3, SR_TID.X ;  /* 0x0000000000037919 */ /* 0x000e2e0000002100 */
[----:B------:R-:W0:Y:S01]  /*0020*/  S2UR UR8, SR_CTAID.X ;  /* 0x00000000000879c3 */ /* 0x000e220000002500 */
[----:B------:R-:W1:Y:S01]  /*0030*/  LDCU UR10, c[0x0][0x3a0] ;  /* 0x00007400ff0a77ac */ /* 0x000e620008000800 */
[----:B------:R-:W2:Y:S01]  /*0040*/  S2R R0, SR_TID.Y ;  /* 0x0000000000007919 */ /* 0x000ea20000002200 */
[----:B------:R-:W3:Y:S05]  /*0050*/  LDCU.64 UR4, c[0x0][0x3a8] ;  /* 0x00007500ff0477ac */ /* 0x000eea0008000a00 */
[----:B------:R-:W0:Y:S01]  /*0060*/  LDC R2, c[0x0][0x360] ;  /* 0x0000d800ff027b82 */ /* 0x000e220000000800 */
[----:B------:R-:W4:Y:S07]  /*0070*/  LDCU.64 UR6, c[0x0][0x358] ;  /* 0x00006b00ff0677ac */ /* 0x000f2e0008000a00 */
[----:B------:R-:W2:Y:S01]  /*0080*/  S2UR UR9, SR_CTAID.Y ;  /* 0x00000000000979c3 */ /* 0x000ea20000002600 */
[----:B-1----:R-:W-:-:S02]  /*0090*/  UISETP.GE.AND UP0, UPT, UR10, 0x1, UPT ;  /* 0x000000010a00788c */ /* 0x002fc4000bf06270 */
[----:B---3--:R-:W-:-:S05]  /*00a0*/  USHF.R.U64 UR4, UR4, 0x2, UR5 ;  /* 0x0000000204047899 */ /* 0x008fca0008001205 */
[----:B------:R-:W2:Y:S01]  /*00b0*/  LDC R9, c[0x0][0x364] ;  /* 0x0000d900ff097b82 */ /* 0x000ea20000000800 */
[----:B------:R-:W-:Y:S01]  /*00c0*/  USHF.R.U32.HI UR5, URZ, 0x2, UR5 ;  /* 0x00000002ff057899 */ /* 0x000fe20008011605 */
[----:B0-----:R-:W-:-:S05]  /*00d0*/  IMAD R2, R2, UR8, R3 ;  /* 0x0000000802027c24 */ /* 0x001fca000f8e0203 */
[----:B------:R-:W-:Y:S01]  /*00e0*/  SHF.L.U32 R2, R2, 0x1, RZ ;  /* 0x0000000102027819 */ /* 0x000fe200000006ff */
[----:B--2---:R-:W-:-:S04]  /*00f0*/  IMAD R9, R9, UR9, R0 ;  /* 0x0000000909097c24 */ /* 0x004fc8000f8e0200 */
[----:B------:R-:W-:Y:S01]  /*0100*/  IMAD.SHL.U32 R9, R9, 0x2, RZ ;  /* 0x0000000209097824 */ /* 0x000fe200078e00ff */
[----:B----4-:R-:W-:Y:S06]  /*0110*/  BRA.U !UP0, `(.L_x_0) ;  /* 0x0000000908507547 */ /* 0x010fec000b800000 */
[----:B------:R-:W0:Y:S01]  /*0120*/  LDCU.64 UR10, c[0x0][0x380] ;  /* 0x00007000ff0a77ac */ /* 0x000e220008000a00 */
[----:B------:R-:W1:Y:S01]  /*0130*/  LDC R11, c[0x0][0x398] ;  /* 0x0000e600ff0b7b82 */ /* 0x000e620000000800 */
[--C-:B------:R-:W-:Y:S01]  /*0140*/  SHF.R.S32.HI R3, RZ, 0x1f, R2.reuse ;  /* 0x0000001fff037819 */ /* 0x100fe20000011402 */
[C---:B------:R-:W-:Y:S01]  /*0150*/  IMAD R5, R9.reuse, UR5, RZ ;  /* 0x0000000509057c24 */ /* 0x040fe2000f8e02ff */
[----:B------:R-:W2:Y:S01]  /*0160*/  LDCU.64 UR12, c[0x0][0x390] ;  /* 0x00007200ff0c77ac */ /* 0x000ea20008000a00 */
[----:B------:R-:W-:Y:S01]  /*0170*/  I2FP.F32.S32 R8, R2 ;  /* 0x0000000200087245 */ /* 0x000fe20000201400 */
[----:B------:R-:W-:Y:S01]  /*0180*/  BSSY.RECONVERGENT B0, `(.L_x_1) ;  /* 0x0000023000007945 */ /* 0x000fe20003800200 */
[----:B------:R-:W-:Y:S01]  /*0190*/  IMAD.WIDE.U32 R6, R9, UR4, R2 ;  /* 0x0000000409067c25 */ /* 0x000fe2000f8e0002 */
[----:B------:R-:W1:Y:S04]  /*01a0*/  LDCU UR8, c[0x0][0x388] ;  /* 0x00007100ff0877ac */ /* 0x000e680008000800 */
[----:B------:R-:W-:Y:S01]  /*01b0*/  IADD3 R5, PT, PT, R7, R5, RZ ;  /* 0x0000000507057210 */ /* 0x000fe20007ffe0ff */
[----:B------:R-:W3:Y:S01]  /*01c0*/  LDCU UR9, c[0x0][0x3a0] ;  /* 0x00007400ff0977ac */ /* 0x000ee20008000800 */
[----:B0-----:R-:W-:-:S04]  /*01d0*/  ISETP.GE.AND P0, PT, R9, UR11, PT ;  /* 0x0000000b09007c0c */ /* 0x001fc8000bf06270 */
[----:B------:R-:W-:Y:S02]  /*01e0*/  ISETP.GE.OR P0, PT, R2, UR10, P0 ;  /* 0x0000000a02007c0c */ /* 0x000fe40008706670 */
[----:B--2---:R-:W-:Y:S01]  /*01f0*/  LEA R4, P1, R6, UR12, 0x2 ;  /* 0x0000000c06047c11 */ /* 0x004fe2000f8210ff */
[----:B-1----:R-:W-:-:S03]  /*0200*/  FFMA R8, R8, UR8, R11 ;  /* 0x0000000808087c23 */ /* 0x002fc6000800000b */
[----:B------:R-:W-:-:S07]  /*0210*/  LEA.HI.X R5, R6, UR13, R5, 0x2, P1 ;  /* 0x0000000d06057c11 */ /* 0x000fce00088f1405 */
[----:B---3--:R-:W-:Y:S05]  /*0220*/  @P0 BRA `(.L_x_2) ;  /* 0x0000000000600947 */ /* 0x008fea0003800000 */
[----:B------:R-:W0:Y:S01]  /*0230*/  LDC R7, c[0x0][0x39c] ;  /* 0x0000e700ff077b82 */ /* 0x000e220000000800 */
[----:B------:R-:W0:Y:S01]  /*0240*/  LDCU UR8, c[0x0][0x38c] ;  /* 0x00007180ff0877ac */ /* 0x000e220008000800 */
[----:B------:R-:W-:Y:S01]  /*0250*/  I2FP.F32.U32 R0, R9 ;  /* 0x0000000900007245 */ /* 0x000fe20000201000 */
[----:B------:R-:W-:Y:S01]  /*0260*/  BSSY.RECONVERGENT B1, `(.L_x_3) ;  /* 0x0000013000017945 */ /* 0x000fe20003800200 */
[----:B------:R-:W-:Y:S01]  /*0270*/  IMAD.MOV.U32 R6, RZ, RZ, RZ ;  /* 0x000000ffff067224 */ /* 0x000fe200078e00ff */
[----:B------:R-:W-:-:S03]  /*0280*/  MOV R10, R8 ;  /* 0x00000008000a7202 */ /* 0x000fc60000000f00 */
[----:B------:R-:W1:Y:S01]  /*0290*/  LDC R14, c[0x0][0x3a0] ;  /* 0x0000e800ff0e7b82 */ /* 0x000e620000000800 */
[----:B0-----:R-:W-:-:S04]  /*02a0*/  FFMA R0, R0, UR8, R7 ;  /* 0x0000000800007c23 */ /* 0x001fc80008000007 */
[----:B------:R-:W-:-:S07]  /*02b0*/  IMAD.MOV.U32 R7, RZ, RZ, R0 ;  /* 0x000000ffff077224 */ /* 0x000fce00078e0000 */
.L_x_5:
[----:B------:R-:W-:Y:S01]  /*02c0*/  FMUL R11, R10, R10 ;  /* 0x0000000a0a0b7220 */ /* 0x000fe20000400000 */
[----:B------:R-:W-:-:S04]  /*02d0*/  FMUL R12, R7, R7 ;  /* 0x00000007070c7220 */ /* 0x000fc80000400000 */
[----:B------:R-:W-:-:S05]  /*02e0*/  FADD R13, R11, R12 ;  /* 0x0000000c0b0d7221 */ /* 0x000fca0000000000 */
[----:B------:R-:W-:-:S13]  /*02f0*/  FSETP.GT.AND P0, PT, R13, 4, PT ;  /* 0x408000000d00780b */ /* 0x000fda0003f04000 */
[----:B------:R-:W-:Y:S05]  /*0300*/  @P0 BRA `(.L_x_4) ;  /* 0x0000000000200947 */ /* 0x000fea0003800000 */
[----:B------:R-:W-:Y:S01]  /*0310*/  IADD3 R6, PT, PT, R6, 0x1, RZ ;  /* 0x0000000106067810 */ /* 0x000fe20007ffe0ff */
[----:B------:R-:W-:Y:S01]  /*0320*/  FADD R13, R10, R10 ;  /* 0x0000000a0a0d7221 */ /* 0x000fe20000000000 */
[----:B------:R-:W-:Y:S02]  /*0330*/  FADD R11, R11, -R12 ;  /* 0x8000000c0b0b7221 */ /* 0x000fe40000000000 */
[----:B------:R-:W-:Y:S01]  /*0340*/  ISETP.NE.AND P0, PT, R6, UR9, PT ;  /* 0x0000000906007c0c */ /* 0x000fe2000bf05270 */
[----:B------:R-:W-:Y:S01]  /*0350*/  FFMA R7, R13, R7, R0 ;  /* 0x000000070d077223 */ /* 0x000fe20000000000 */
[----:B------:R-:W-:-:S11]  /*0360*/  FADD R10, R8, R11 ;  /* 0x0000000b080a7221 */ /* 0x000fd60000000000 */
[----:B------:R-:W-:Y:S05]  /*0370*/  @P0 BRA `(.L_x_5) ;  /* 0xfffffffc00d00947 */ /* 0x000fea000383ffff */
[----:B-1----:R-:W-:-:S07]  /*0380*/  IMAD.MOV.U32 R6, RZ, RZ, R14 ;  /* 0x000000ffff067224 */ /* 0x002fce00078e000e */
.L_x_4:
[----:B------:R-:W-:Y:S05]  /*0390*/  BSYNC.RECONVERGENT B1 ;  /* 0x0000000000017941 */ /* 0x000fea0003800200 */
.L_x_3:
[----:B------:R0:W-:Y:S02]  /*03a0*/  STG.E desc[UR6][R4.64], R6 ;  /* 0x0000000604007986 */ /* 0x0001e4000c101906 */
.L_x_2:
[----:B------:R-:W-:Y:S05]  /*03b0*/  BSYNC.RECONVERGENT B0 ;  /* 0x0000000000007941 */ /* 0x000fea0003800200 */
.L_x_1:
[----:B------:R-:W2:Y:S01]  /*03c0*/  LDCU.64 UR8, c[0x0][0x380] ;  /* 0x00007000ff0877ac */ /* 0x000ea20008000a00 */
[----:B------:R-:W-:Y:S01]  /*03d0*/  IADD3 R0, PT, PT, R9, 0x1, RZ ;  /* 0x0000000109007810 */ /* 0x000fe20007ffe0ff */
[----:B------:R-:W-:Y:S01]  /*03e0*/  IMAD.MOV.U32 R10, RZ, RZ, R2 ;  /* 0x000000ffff0a7224 */ /* 0x000fe200078e0002 */
[----:B------:R-:W-:Y:S01]  /*03f0*/  MOV R11, R3 ;  /* 0x00000003000b7202 */ /* 0x000fe20000000f00 */
[----:B------:R-:W0:Y:S01]  /*0400*/  LDCU.64 UR10, c[0x0][0x390] ;  /* 0x00007200ff0a77ac */ /* 0x000e220008000a00 */
[----:B------:R-:W-:Y:S01]  /*0410*/  BSSY.RECONVERGENT B0, `(.L_x_6) ;  /* 0x0000022000007945 */ /* 0x000fe20003800200 */
[C---:B------:R-:W-:Y:S02]  /*0420*/  IMAD R7, R0.reuse, UR5, RZ ;  /* 0x0000000500077c24 */ /* 0x040fe4000f8e02ff */
[C---:B------:R-:W-:Y:S01]  /*0430*/  IMAD.WIDE.U32 R10, R0.reuse, UR4, R10 ;  /* 0x00000004000a7c25 */ /* 0x040fe2000f8e000a */
[----:B------:R-:W3:Y:S03]  /*0440*/  LDCU UR5, c[0x0][0x3a0] ;  /* 0x00007400ff0577ac */ /* 0x000ee60008000800 */
[----:B------:R-:W-:Y:S01]  /*0450*/  IMAD.IADD R7, R11, 0x1, R7 ;  /* 0x000000010b077824 */ /* 0x000fe200078e0207 */
[----:B--2---:R-:W-:-:S04]  /*0460*/  ISETP.GE.AND P0, PT, R0, UR9, PT ;  /* 0x0000000900007c0c */ /* 0x004fc8000bf06270 */
[----:B------:R-:W-:Y:S02]  /*0470*/  ISETP.GE.OR P0, PT, R2, UR8, P0 ;  /* 0x0000000802007c0c */ /* 0x000fe40008706670 */
[----:B0-----:R-:W-:-:S04]  /*0480*/  LEA R6, P1, R10, UR10, 0x2 ;  /* 0x0000000a0a067c11 */ /* 0x001fc8000f8210ff */
[----:B------:R-:W-:-:S07]  /*0490*/  LEA.HI.X R7, R10, UR11, R7, 0x2, P1 ;  /* 0x0000000b0a077c11 */ /* 0x000fce00088f1407 */
[----:B---3--:R-:W-:Y:S05]  /*04a0*/  @P0 BRA `(.L_x_7) ;  /* 0x0000000000600947 */ /* 0x008fea0003800000 */
[----:B------:R-:W0:Y:S01]  /*04b0*/  LDC R11, c[0x0][0x39c] ;  /* 0x0000e700ff0b7b82 */ /* 0x000e220000000800 */
[----:B------:R-:W0:Y:S01]  /*04c0*/  LDCU UR4, c[0x0][0x38c] ;  /* 0x00007180ff0477ac */ /* 0x000e220008000800 */
[----:B------:R-:W-:Y:S01]  /*04d0*/  I2FP.F32.U32 R10, R0 ;  /* 0x00000000000a7245 */ /* 0x000fe20000201000 */
[----:B------:R-:W-:Y:S01]  /*04e0*/  BSSY.RECONVERGENT B1, `(.L_x_8) ;  /* 0x0000013000017945 */ /* 0x000fe20003800200 */
[----:B------:R-:W-:-:S04]  /*04f0*/  IMAD.MOV.U32 R12, RZ, RZ, R8 ;  /* 0x000000ffff0c7224 */ /* 0x000fc800078e0008 */
[----:B------:R-:W2:Y:S01]  /*0500*/  LDC R16, c[0x0][0x3a0] ;  /* 0x0000e800ff107b82 */ /* 0x000ea20000000800 */
[----:B0-----:R-:W-:Y:S01]  /*0510*/  FFMA R10, R10, UR4, R11 ;  /* 0x000000040a0a7c23 */ /* 0x001fe2000800000b */
[----:B------:R-:W-:-:S04]  /*0520*/  HFMA2 R11, -RZ, RZ, 0, 0 ;  /* 0x00000000ff0b7431 */ /* 0x000fc800000001ff */
[----:B------:R-:W-:-:S07]  /*0530*/  MOV R13, R10 ;  /* 0x0000000a000d7202 */ /* 0x000fce0000000f00 */
.L_x_10:
[----:B------:R-:W-:Y:S01]  /*0540*/  FMUL R15, R12, R12 ;  /* 0x0000000c0c0f7220 */ /* 0x000fe20000400000 */
[----:B-1----:R-:W-:-:S04]  /*0550*/  FMUL R14, R13, R13 ;  /* 0x0000000d0d0e7220 */ /* 0x002fc80000400000 */
[----:B------:R-:W-:-:S05]  /*0560*/  FADD R17, R15, R14 ;  /* 0x0000000e0f117221 */ /* 0x000fca0000000000 */
[----:B------:R-:W-:-:S13]  /*0570*/  FSETP.GT.AND P0, PT, R17, 4, PT ;  /* 0x408000001100780b */ /* 0x000fda0003f04000 */
[----:B------:R-:W-:Y:S05]  /*0580*/  @P0 BRA `(.L_x_9) ;  /* 0x0000000000200947 */ /* 0x000fea0003800000 */
[----:B------:R-:W-:Y:S02]  /*0590*/  VIADD R11, R11, 0x1 ;  /* 0x000000010b0b7836 */ /* 0x000fe40000000000 */
[----:B------:R-:W-:Y:S01]  /*05a0*/  FADD R17, R12, R12 ;  /* 0x0000000c0c117221 */ /* 0x000fe20000000000 */
[----:B------:R-:W-:Y:S02]  /*05b0*/  FADD R15, R15, -R14 ;  /* 0x8000000e0f0f7221 */ /* 0x000fe40000000000 */
[----:B------:R-:W-:Y:S01]  /*05c0*/  ISETP.NE.AND P0, PT, R11, UR5, PT ;  /* 0x000000050b007c0c */ /* 0x000fe2000bf05270 */
[----:B------:R-:W-:Y:S01]  /*05d0*/  FFMA R13, R17, R13, R10 ;  /* 0x0000000d110d7223 */ /* 0x000fe2000000000a */
[----:B------:R-:W-:-:S11]  /*05e0*/  FADD R12, R8, R15 ;  /* 0x0000000f080c7221 */ /* 0x000fd60000000000 */
[----:B------:R-:W-:Y:S05]  /*05f0*/  @P0 BRA `(.L_x_10) ;  /* 0xfffffffc00d00947 */ /* 0x000fea000383ffff */
[----:B--2---:R-:W-:-:S07]  /*0600*/  MOV R11, R16 ;  /* 0x00000010000b7202 */ /* 0x004fce0000000f00 */
.L_x_9:
[----:B------:R-:W-:Y:S05]  /*0610*/  BSYNC.RECONVERGENT B1 ;  /* 0x0000000000017941 */ /* 0x000fea0003800200 */
.L_x_8:
[----:B------:R0:W-:Y:S02]  /*0620*/  STG.E desc[UR6][R6.64], R11 ;  /* 0x0000000b06007986 */ /* 0x0001e4000c101906 */
.L_x_7:
[----:B------:R-:W-:Y:S05]  /*0630*/  BSYNC.RECONVERGENT B0 ;  /* 0x0000000000007941 */ /* 0x000fea0003800200 */
.L_x_6:
[----:B------:R-:W3:Y:S01]  /*0640*/  LDCU.64 UR8, c[0x0][0x380] ;  /* 0x00007000ff0877ac */ /* 0x000ee20008000a00 */
[----:B------:R-:W4:Y:S01]  /*0650*/  LDC R3, c[0x0][0x398] ;  /* 0x0000e600ff037b82 */ /* 0x000f220000000800 */
[----:B------:R-:W-:Y:S01]  /*0660*/  VIADD R10, R2, 0x1 ;  /* 0x00000001020a7836 */ /* 0x000fe20000000000 */
[----:B------:R-:W-:Y:S01]  /*0670*/  BSSY.RECONVERGENT B0, `(.L_x_11) ;  /* 0x0000020000007945 */ /* 0x000fe20003800200 */
[----:B------:R-:W4:Y:S03]  /*0680*/  LDCU UR4, c[0x0][0x388] ;  /* 0x00007100ff0477ac */ /* 0x000f260008000800 */
[----:B------:R-:W-:Y:S01]  /*0690*/  I2FP.F32.S32 R2, R10 ;  /* 0x0000000a00027245 */ /* 0x000fe20000201400 */
[----:B------:R-:W5:Y:S01]  /*06a0*/  LDCU UR5, c[0x0][0x3a0] ;  /* 0x00007400ff0577ac */ /* 0x000f620008000800 */
[----:B---3--:R-:W-:-:S04]  /*06b0*/  ISETP.GE.AND P0, PT, R9, UR9, PT ;  /* 0x0000000909007c0c */ /* 0x008fc8000bf06270 */
[----:B------:R-:W-:Y:S01]  /*06c0*/  ISETP.GE.OR P0, PT, R10, UR8, P0 ;  /* 0x000000080a007c0c */ /* 0x000fe20008706670 */
[----:B----4-:R-:W-:-:S12]  /*06d0*/  FFMA R2, R2, UR4, R3 ;  /* 0x0000000402027c23 */ /* 0x010fd80008000003 */
[----:B-----5:R-:W-:Y:S05]  /*06e0*/  @P0 BRA `(.L_x_12) ;  /* 0x0000000000600947 */ /* 0x020fea0003800000 */
[----:B------:R-:W1:Y:S01]  /*06f0*/  LDC R8, c[0x0][0x39c] ;  /* 0x0000e700ff087b82 */ /* 0x000e620000000800 */
[----:B------:R-:W1:Y:S01]  /*0700*/  LDCU UR4, c[0x0][0x38c] ;  /* 0x00007180ff0477ac */ /* 0x000e620008000800 */
[----:B------:R-:W-:Y:S01]  /*0710*/  I2FP.F32.U32 R9, R9 ;  /* 0x0000000900097245 */ /* 0x000fe20000201000 */
[----:B------:R-:W-:Y:S01]  /*0720*/  HFMA2 R3, -RZ, RZ, 0, 0 ;  /* 0x00000000ff037431 */ /* 0x000fe200000001ff */
[----:B------:R-:W-:Y:S04]  /*0730*/  BSSY.RECONVERGENT B1, `(.L_x_13) ;  /* 0x0000012000017945 */ /* 0x000fe80003800200 */
[----:B------:R-:W3:Y:S01]  /*0740*/  LDC R15, c[0x0][0x3a0] ;  /* 0x0000e800ff0f7b82 */ /* 0x000ee20000000800 */
[----:B-1----:R-:W-:Y:S01]  /*0750*/  FFMA R14, R9, UR4, R8 ;  /* 0x00000004090e7c23 */ /* 0x002fe20008000008 */
[----:B------:R-:W-:-:S03]  /*0760*/  MOV R9, R2 ;  /* 0x0000000200097202 */ /* 0x000fc60000000f00 */
[----:B------:R-:W-:-:S07]  /*0770*/  IMAD.MOV.U32 R8, RZ, RZ, R14 ;  /* 0x000000ffff087224 */ /* 0x000fce00078e000e */
.L_x_15:
[----:B------:R-:W-:Y:S01]  /*0780*/  FMUL R12, R9, R9 ;  /* 0x00000009090c7220 */ /* 0x000fe20000400000 */
[----:B------:R-:W-:-:S04]  /*0790*/  FMUL R13, R8, R8 ;  /* 0x00000008080d7220 */ /* 0x000fc80000400000 */
[----:B0-----:R-:W-:-:S05]  /*07a0*/  FADD R11, R12, R13 ;  /* 0x0000000d0c0b7221 */ /* 0x001fca0000000000 */
        /* <DEDUP_REMOVED lines=9> */
[----:B---3--:R-:W-:-:S07]  /*0840*/  MOV R3, R15 ;  /* 0x0000000f00037202 */ /* 0x008fce0000000f00 */
.L_x_14:
[----:B------:R-:W-:Y:S05]  /*0850*/  BSYNC.RECONVERGENT B1 ;  /* 0x0000000000017941 */ /* 0x000fea0003800200 */
.L_x_13:
[----:B------:R4:W-:Y:S02]  /*0860*/  STG.E desc[UR6][R4.64+0x4], R3 ;  /* 0x0000040304007986 */ /* 0x0009e4000c101906 */
.L_x_12:
[----:B------:R-:W-:Y:S05]  /*0870*/  BSYNC.RECONVERGENT B0 ;  /* 0x0000000000007941 */ /* 0x000fea0003800200 */
.L_x_11:
[----:B------:R-:W5:Y:S02]  /*0880*/  LDCU.64 UR8, c[0x0][0x380] ;  /* 0x00007000ff0877ac */ /* 0x000f640008000a00 */
[----:B-----5:R-:W-:-:S04]  /*0890*/  ISETP.GE.AND P0, PT, R0, UR9, PT ;  /* 0x0000000900007c0c */ /* 0x020fc8000bf06270 */
[----:B------:R-:W-:-:S13]  /*08a0*/  ISETP.GE.OR P0, PT, R10, UR8, P0 ;  /* 0x000000080a007c0c */ /* 0x000fda0008706670 */
[----:B------:R-:W-:Y:S05]  /*08b0*/  @P0 EXIT ;  /* 0x000000000000094d */ /* 0x000fea0003800000 */
[----:B----4-:R-:W4:Y:S01]  /*08c0*/  LDC R3, c[0x0][0x39c] ;  /* 0x0000e700ff037b82 */ /* 0x010f220000000800 */
[----:B------:R-:W4:Y:S01]  /*08d0*/  LDCU UR4, c[0x0][0x38c] ;  /* 0x00007180ff0477ac */ /* 0x000f220008000800 */
[----:B------:R-:W-:Y:S01]  /*08e0*/  I2FP.F32.U32 R0, R0 ;  /* 0x0000000000007245 */ /* 0x000fe20000201000 */
[----:B------:R-:W-:Y:S01]  /*08f0*/  BSSY.RECONVERGENT B0, `(.L_x_16) ;  /* 0x0000014000007945 */ /* 0x000fe20003800200 */
[----:B------:R-:W-:Y:S01]  /*0900*/  MOV R4, R2 ;  /* 0x0000000200047202 */ /* 0x000fe20000000f00 */
[----:B------:R-:W5:Y:S01]  /*0910*/  LDCU UR8, c[0x0][0x3a0] ;  /* 0x00007400ff0877ac */ /* 0x000f620008000800 */
[----:B------:R-:W0:Y:S01]  /*0920*/  LDCU UR5, c[0x0][0x3a0] ;  /* 0x00007400ff0577ac */ /* 0x000e220008000800 */
[----:B----4-:R-:W-:Y:S01]  /*0930*/  FFMA R9, R0, UR4, R3 ;  /* 0x0000000400097c23 */ /* 0x010fe20008000003 */
[----:B------:R-:W-:-:S04]  /*0940*/  IMAD.MOV.U32 R0, RZ, RZ, RZ ;  /* 0x000000ffff007224 */ /* 0x000fc800078e00ff */
[----:B0----5:R-:W-:-:S07]  /*0950*/  MOV R3, R9 ;  /* 0x0000000900037202 */ /* 0x021fce0000000f00 */
.L_x_18:
[----:B------:R-:W-:Y:S01]  /*0960*/  FMUL R5, R4, R4 ;  /* 0x0000000404057220 */ /* 0x000fe20000400000 */
[----:B------:R-:W-:-:S04]  /*0970*/  FMUL R8, R3, R3 ;  /* 0x0000000303087220 */ /* 0x000fc80000400000 */
        /* <DEDUP_REMOVED lines=10> */
[----:B------:R-:W-:-:S07]  /*0a20*/  MOV R0, UR8 ;  /* 0x0000000800007c02 */ /* 0x000fce0008000f00 */
.L_x_17:
[----:B------:R-:W-:Y:S05]  /*0a30*/  BSYNC.RECONVERGENT B0 ;  /* 0x0000000000007941 */ /* 0x000fea0003800200 */
.L_x_16:
[----:B------:R-:W-:Y:S01]  /*0a40*/  STG.E desc[UR6][R6.64+0x4], R0 ;  /* 0x0000040006007986 */ /* 0x000fe2000c101906 */
[----:B------:R-:W-:Y:S05]  /*0a50*/  EXIT ;  /* 0x000000000000794d */ /* 0x000fea0003800000 */
.L_x_0:
[----:B------:R-:W0:Y:S01]  /*0a60*/  LDCU.64 UR8, c[0x0][0x380] ;  /* 0x00007000ff0877ac */ /* 0x000e220008000a00 */
[C---:B------:R-:W-:Y:S01]  /*0a70*/  IADD3 R13, PT, PT, R9.reuse, 0x1, RZ ;  /* 0x00000001090d7810 */ /* 0x040fe20007ffe0ff */
[----:B------:R-:W-:Y:S01]  /*0a80*/  VIADD R0, R2, 0x1 ;  /* 0x0000000102007836 */ /* 0x000fe20000000000 */
[--C-:B------:R-:W-:Y:S01]  /*0a90*/  SHF.R.S32.HI R3, RZ, 0x1f, R2.reuse ;  /* 0x0000001fff037819 */ /* 0x100fe20000011402 */
[----:B------:R-:W1:Y:S01]  /*0aa0*/  LDCU.64 UR10, c[0x0][0x390] ;  /* 0x00007200ff0a77ac */ /* 0x000e620008000a00 */
[C---:B------:R-:W-:Y:S02]  /*0ab0*/  IMAD R11, R9.reuse, UR5, RZ ;  /* 0x00000005090b7c24 */ /* 0x040fe4000f8e02ff */
[----:B------:R-:W-:-:S04]  /*0ac0*/  IMAD.WIDE.U32 R4, R9, UR4, R2 ;  /* 0x0000000409047c25 */ /* 0x000fc8000f8e0002 */
[----:B------:R-:W-:Y:S01]  /*0ad0*/  IMAD.WIDE.U32 R6, R13, UR4, R2 ;  /* 0x000000040d067c25 */ /* 0x000fe2000f8e0002 */
[----:B------:R-:W-:Y:S02]  /*0ae0*/  IADD3 R11, PT, PT, R5, R11, RZ ;  /* 0x0000000b050b7210 */ /* 0x000fe40007ffe0ff */
[----:B0-----:R-:W-:Y:S02]  /*0af0*/  ISETP.GE.AND P0, PT, R9, UR9, PT ;  /* 0x0000000909007c0c */ /* 0x001fe4000bf06270 */
[C---:B------:R-:W-:Y:S01]  /*0b00*/  ISETP.GE.AND P1, PT, R13.reuse, UR9, PT ;  /* 0x000000090d007c0c */ /* 0x040fe2000bf26270 */
[----:B------:R-:W-:Y:S01]  /*0b10*/  IMAD R13, R13, UR5, RZ ;  /* 0x000000050d0d7c24 */ /* 0x000fe2000f8e02ff */
[C---:B------:R-:W-:Y:S02]  /*0b20*/  ISETP.GE.OR P2, PT, R2.reuse, UR8, P0 ;  /* 0x0000000802007c0c */ /* 0x040fe40008746670 */
[----:B------:R-:W-:Y:S02]  /*0b30*/  ISETP.GE.OR P3, PT, R2, UR8, P1 ;  /* 0x0000000802007c0c */ /* 0x000fe40008f66670 */
[----:B------:R-:W-:-:S02]  /*0b40*/  ISETP.GE.OR P0, PT, R0, UR8, P0 ;  /* 0x0000000800007c0c */ /* 0x000fc40008706670 */
[----:B------:R-:W-:Y:S02]  /*0b50*/  ISETP.GE.OR P1, PT, R0, UR8, P1 ;  /* 0x0000000800007c0c */ /* 0x000fe40008f26670 */
[----:B-1----:R-:W-:Y:S02]  /*0b60*/  LEA R2, P4, R4, UR10, 0x2 ;  /* 0x0000000a04027c11 */ /* 0x002fe4000f8810ff */
[----:B------:R-:W-:Y:S02]  /*0b70*/  IADD3 R13, PT, PT, R7, R13, RZ ;  /* 0x0000000d070d7210 */ /* 0x000fe40007ffe0ff */
[----:B------:R-:W-:Y:S02]  /*0b80*/  LEA R8, P5, R6, UR10, 0x2 ;  /* 0x0000000a06087c11 */ /* 0x000fe4000f8a10ff */
[----:B------:R-:W-:Y:S02]  /*0b90*/  LEA.HI.X R3, R4, UR11, R11, 0x2, P4 ;  /* 0x0000000b04037c11 */ /* 0x000fe4000a0f140b */
[----:B------:R-:W-:-:S03]  /*0ba0*/  LEA.HI.X R9, R6, UR11, R13, 0x2, P5 ;  /* 0x0000000b06097c11 */ /* 0x000fc6000a8f140d */
[----:B------:R0:W-:Y:S04]  /*0bb0*/  @!P2 STG.E desc[UR6][R2.64], RZ ;  /* 0x000000ff0200a986 */ /* 0x0001e8000c101906 */
[----:B------:R0:W-:Y:S04]  /*0bc0*/  @!P3 STG.E desc[UR6][R8.64], RZ ;  /* 0x000000ff0800b986 */ /* 0x0001e8000c101906 */
[----:B------:R0:W-:Y:S01]  /*0bd0*/  @!P0 STG.E desc[UR6][R2.64+0x4], RZ ;  /* 0x000004ff02008986 */ /* 0x0001e2000c101906 */
[----:B------:R-:W-:Y:S05]  /*0be0*/  @P1 EXIT ;  /* 0x000000000000194d */ /* 0x000fea0003800000 */
[----:B------:R-:W-:Y:S01]  /*0bf0*/  STG.E desc[UR6][R8.64+0x4], RZ ;  /* 0x000004ff08007986 */ /* 0x000fe2000c101906 */
[----:B------:R-:W-:Y:S05]  /*0c00*/  EXIT ;  /* 0x000000000000794d */ /* 0x000fea0003800000 */
.L_x_19:
[----:B------:R-:W-:-:S00]  /*0c10*/  BRA `(.L_x_19) ;  /* 0xfffffffc00fc7947 */ /* 0x000fc0000383ffff */
[----:B------:R-:W-:-:S00]  /*0c20*/  NOP ;  /* 0x0000000000007918 */ /* 0x000fc00000000000 */
        /* <DEDUP_REMOVED lines=13> */
.L_x_20:


//--------------------- .nv.shared.reserved.0     --------------------------
	.section	.nv.shared.reserved.0,"aw",@nobits
	.weak		__nv_reservedSMEM_offset_0_alias
	.size		__nv_reservedSMEM_offset_0_alias, 0, 64
	.other		__nv_reservedSMEM_offset_0_alias,@"STO_CUDA_RESERVED_SHARED STV_DEFAULT"
__nv_reservedSMEM_offset_0_alias:
	.zero		0
	.zero		64


//--------------------- .nv.constant0._Z12mandelKerneliiffPiffim --------------------------
	.section	.nv.constant0._Z12mandelKerneliiffPiffim,"a",@progbits
	.sectionflags	@""
	.align	4
.nv.constant0._Z12mandelKerneliiffPiffim:
	.zero		944


//--------------------- SYMBOLS --------------------------

	.type		.nv.reservedSmem.offset0,@object
	.size		.nv.reservedSmem.offset0,0x4
